







.version 6.1
.target sm_30
.address_size 64



.visible .entry findRangeK(
.param .u64 findRangeK_param_0,
.param .u64 findRangeK_param_1,
.param .u64 findRangeK_param_2,
.param .u64 findRangeK_param_3,
.param .u64 findRangeK_param_4,
.param .u64 findRangeK_param_5,
.param .u64 findRangeK_param_6,
.param .u64 findRangeK_param_7,
.param .u64 findRangeK_param_8,
.param .u64 findRangeK_param_9,
.param .u64 findRangeK_param_10
)
{
.reg .pred %p<58>;
.reg .b32 %r<123>;
.reg .b64 %rd<222>;


ld.param.u64 %rd49, [findRangeK_param_0];
ld.param.u64 %rd50, [findRangeK_param_1];
ld.param.u64 %rd51, [findRangeK_param_2];
ld.param.u64 %rd58, [findRangeK_param_3];
ld.param.u64 %rd52, [findRangeK_param_4];
ld.param.u64 %rd59, [findRangeK_param_5];
ld.param.u64 %rd53, [findRangeK_param_6];
ld.param.u64 %rd54, [findRangeK_param_7];
ld.param.u64 %rd55, [findRangeK_param_8];
ld.param.u64 %rd56, [findRangeK_param_9];
ld.param.u64 %rd57, [findRangeK_param_10];
cvta.to.global.u64 %rd60, %rd59;
mov.u32 %r40, %ctaid.x;
cvta.to.global.u64 %rd61, %rd58;
mul.wide.s32 %rd62, %r40, 8;
add.s64 %rd1, %rd61, %rd62;
mov.u32 %r41, %tid.x;
ld.global.u64 %rd221, [%rd1];
cvta.to.global.u64 %rd63, %rd50;
mul.lo.s64 %rd64, %rd221, 2068;
add.s64 %rd65, %rd63, %rd64;
mul.wide.s32 %rd66, %r41, 4;
add.s64 %rd67, %rd65, %rd66;
add.s64 %rd3, %rd67, 1032;
ld.global.u32 %r122, [%rd67+1032];
cvta.to.global.u64 %rd68, %rd54;
mul.wide.s32 %rd69, %r40, 4;
add.s64 %rd70, %rd68, %rd69;
ld.global.u32 %r121, [%rd70];
add.s64 %rd4, %rd60, %rd62;
setp.lt.s64	%p8, %rd49, 1;
@%p8 bra BB0_82;

cvta.to.global.u64 %rd72, %rd52;
add.s64 %rd5, %rd72, %rd62;
cvta.to.global.u64 %rd74, %rd53;
add.s64 %rd6, %rd74, %rd62;
and.b64 %rd71, %rd49, 3;
mov.u32 %r112, 1;
mov.u32 %r115, 0;
setp.eq.s64	%p9, %rd71, 0;
@%p9 bra BB0_2;

setp.eq.s64	%p10, %rd71, 1;
@%p10 bra BB0_4;
bra.uni BB0_5;

BB0_4:
mov.u32 %r112, %r115;
bra.uni BB0_28;

BB0_2:
mov.u32 %r116, %r115;
mov.u32 %r117, %r115;
bra.uni BB0_39;

BB0_5:
setp.eq.s64	%p11, %rd71, 2;
@%p11 bra BB0_17;

setp.gt.s32	%p12, %r122, %r121;
@%p12 bra BB0_10;

ld.global.u32 %r48, [%rd3+4];
setp.le.s32	%p13, %r48, %r121;
@%p13 bra BB0_10;

ld.global.s32 %rd7, [%rd3+-1028];
setp.ge.s64	%p14, %rd7, %rd51;
@%p14 bra BB0_10;

st.global.u64 [%rd5], %rd7;

BB0_10:
ld.global.u64 %rd75, [%rd4];
mul.lo.s64 %rd77, %rd75, 2068;
add.s64 %rd78, %rd63, %rd77;
add.s64 %rd80, %rd78, %rd66;
add.s64 %rd8, %rd80, 1032;
cvta.to.global.u64 %rd81, %rd55;
add.s64 %rd83, %rd81, %rd69;
ld.global.u32 %r3, [%rd83];
ld.global.u32 %r51, [%rd80+1032];
setp.gt.s32	%p15, %r51, %r3;
@%p15 bra BB0_14;

ld.global.u32 %r52, [%rd8+4];
setp.le.s32	%p16, %r52, %r3;
@%p16 bra BB0_14;

ld.global.s32 %rd9, [%rd8+-1028];
setp.ge.s64	%p17, %rd9, %rd51;
@%p17 bra BB0_14;

st.global.u64 [%rd6], %rd9;

BB0_14:
setp.eq.s32	%p1, %r41, 0;
bar.sync 0;
@!%p1 bra BB0_16;
bra.uni BB0_15;

BB0_15:
ld.global.u64 %rd84, [%rd5];
st.global.u64 [%rd1], %rd84;
ld.global.u64 %rd85, [%rd6];
st.global.u64 [%rd4], %rd85;

BB0_16:
bar.sync 0;
ld.global.u64 %rd221, [%rd1];
mul.lo.s64 %rd87, %rd221, 2068;
add.s64 %rd88, %rd63, %rd87;
add.s64 %rd90, %rd88, %rd66;
ld.global.u32 %r122, [%rd90+1032];
ld.global.u32 %r121, [%rd70];
mov.u32 %r112, 2;

BB0_17:
setp.gt.s32	%p18, %r122, %r121;
@%p18 bra BB0_21;

add.s32 %r58, %r41, 1;
mul.lo.s64 %rd95, %rd221, 2068;
add.s64 %rd96, %rd63, %rd95;
mul.wide.s32 %rd97, %r58, 4;
add.s64 %rd98, %rd96, %rd97;
add.s64 %rd12, %rd98, 1032;
ld.global.u32 %r59, [%rd98+1032];
setp.le.s32	%p19, %r59, %r121;
@%p19 bra BB0_21;

ld.global.s32 %rd13, [%rd12+-1032];
setp.ge.s64	%p20, %rd13, %rd51;
@%p20 bra BB0_21;

st.global.u64 [%rd5], %rd13;

BB0_21:
ld.global.u64 %rd99, [%rd4];
mul.lo.s64 %rd101, %rd99, 2068;
add.s64 %rd102, %rd63, %rd101;
add.s64 %rd104, %rd102, %rd66;
add.s64 %rd14, %rd104, 1032;
cvta.to.global.u64 %rd105, %rd55;
add.s64 %rd107, %rd105, %rd69;
ld.global.u32 %r9, [%rd107];
ld.global.u32 %r62, [%rd104+1032];
setp.gt.s32	%p21, %r62, %r9;
@%p21 bra BB0_25;

ld.global.u32 %r63, [%rd14+4];
setp.le.s32	%p22, %r63, %r9;
@%p22 bra BB0_25;

ld.global.s32 %rd15, [%rd14+-1028];
setp.ge.s64	%p23, %rd15, %rd51;
@%p23 bra BB0_25;

st.global.u64 [%rd6], %rd15;

BB0_25:
setp.eq.s32	%p2, %r41, 0;
bar.sync 0;
@!%p2 bra BB0_27;
bra.uni BB0_26;

BB0_26:
ld.global.u64 %rd108, [%rd5];
st.global.u64 [%rd1], %rd108;
ld.global.u64 %rd109, [%rd6];
st.global.u64 [%rd4], %rd109;

BB0_27:
bar.sync 0;
ld.global.u64 %rd221, [%rd1];
mul.lo.s64 %rd111, %rd221, 2068;
add.s64 %rd112, %rd63, %rd111;
add.s64 %rd114, %rd112, %rd66;
ld.global.u32 %r122, [%rd114+1032];
ld.global.u32 %r121, [%rd70];

BB0_28:
setp.gt.s32	%p24, %r122, %r121;
@%p24 bra BB0_32;

add.s32 %r68, %r41, 1;
mul.lo.s64 %rd119, %rd221, 2068;
add.s64 %rd120, %rd63, %rd119;
mul.wide.s32 %rd121, %r68, 4;
add.s64 %rd122, %rd120, %rd121;
add.s64 %rd18, %rd122, 1032;
ld.global.u32 %r69, [%rd122+1032];
setp.le.s32	%p25, %r69, %r121;
@%p25 bra BB0_32;

ld.global.s32 %rd19, [%rd18+-1032];
setp.ge.s64	%p26, %rd19, %rd51;
@%p26 bra BB0_32;

st.global.u64 [%rd5], %rd19;

BB0_32:
ld.global.u64 %rd123, [%rd4];
mul.lo.s64 %rd125, %rd123, 2068;
add.s64 %rd126, %rd63, %rd125;
add.s64 %rd128, %rd126, %rd66;
add.s64 %rd20, %rd128, 1032;
cvta.to.global.u64 %rd129, %rd55;
add.s64 %rd131, %rd129, %rd69;
ld.global.u32 %r15, [%rd131];
ld.global.u32 %r72, [%rd128+1032];
setp.gt.s32	%p27, %r72, %r15;
@%p27 bra BB0_36;

ld.global.u32 %r73, [%rd20+4];
setp.le.s32	%p28, %r73, %r15;
@%p28 bra BB0_36;

ld.global.s32 %rd21, [%rd20+-1028];
setp.ge.s64	%p29, %rd21, %rd51;
@%p29 bra BB0_36;

st.global.u64 [%rd6], %rd21;

BB0_36:
setp.eq.s32	%p3, %r41, 0;
bar.sync 0;
@!%p3 bra BB0_38;
bra.uni BB0_37;

BB0_37:
ld.global.u64 %rd132, [%rd5];
st.global.u64 [%rd1], %rd132;
ld.global.u64 %rd133, [%rd6];
st.global.u64 [%rd4], %rd133;

BB0_38:
bar.sync 0;
add.s32 %r115, %r112, 1;
ld.global.u64 %rd221, [%rd1];
mul.lo.s64 %rd135, %rd221, 2068;
add.s64 %rd136, %rd63, %rd135;
add.s64 %rd138, %rd136, %rd66;
ld.global.u32 %r122, [%rd138+1032];
ld.global.u32 %r121, [%rd70];
mov.u32 %r116, %r121;
mov.u32 %r117, %r122;

BB0_39:
cvta.to.global.u64 %rd144, %rd55;
add.s64 %rd25, %rd144, %rd69;
cvt.s64.s32	%rd26, %r41;
setp.lt.u64	%p30, %rd49, 4;
@%p30 bra BB0_40;
bra.uni BB0_41;

BB0_40:
mov.u32 %r121, %r116;
mov.u32 %r122, %r117;
bra.uni BB0_82;

BB0_41:
setp.gt.s32	%p31, %r122, %r121;
@%p31 bra BB0_45;

add.s32 %r79, %r41, 1;
mul.lo.s64 %rd146, %rd221, 2068;
add.s64 %rd147, %rd63, %rd146;
mul.wide.s32 %rd148, %r79, 4;
add.s64 %rd149, %rd147, %rd148;
add.s64 %rd29, %rd149, 1032;
ld.global.u32 %r80, [%rd149+1032];
setp.le.s32	%p32, %r80, %r121;
@%p32 bra BB0_45;

ld.global.s32 %rd30, [%rd29+-1032];
setp.ge.s64	%p33, %rd30, %rd51;
@%p33 bra BB0_45;

st.global.u64 [%rd5], %rd30;

BB0_45:
ld.global.u64 %rd150, [%rd4];
mul.lo.s64 %rd151, %rd150, 2068;
add.s64 %rd152, %rd63, %rd151;
shl.b64 %rd153, %rd26, 2;
add.s64 %rd154, %rd152, %rd153;
add.s64 %rd31, %rd154, 1032;
ld.global.u32 %r28, [%rd25];
ld.global.u32 %r81, [%rd154+1032];
setp.gt.s32	%p34, %r81, %r28;
@%p34 bra BB0_49;

ld.global.u32 %r82, [%rd31+4];
setp.le.s32	%p35, %r82, %r28;
@%p35 bra BB0_49;

ld.global.s32 %rd32, [%rd31+-1028];
setp.ge.s64	%p36, %rd32, %rd51;
@%p36 bra BB0_49;

st.global.u64 [%rd6], %rd32;

BB0_49:
setp.eq.s32	%p4, %r41, 0;
bar.sync 0;
@!%p4 bra BB0_51;
bra.uni BB0_50;

BB0_50:
ld.global.u64 %rd155, [%rd5];
st.global.u64 [%rd1], %rd155;
ld.global.u64 %rd156, [%rd6];
st.global.u64 [%rd4], %rd156;

BB0_51:
bar.sync 0;
ld.global.u64 %rd157, [%rd1];
mul.lo.s64 %rd158, %rd157, 2068;
add.s64 %rd159, %rd63, %rd158;
add.s64 %rd161, %rd159, %rd153;
add.s64 %rd33, %rd161, 1032;
ld.global.u32 %r29, [%rd70];
ld.global.u32 %r83, [%rd161+1032];
setp.gt.s32	%p37, %r83, %r29;
@%p37 bra BB0_55;

ld.global.u32 %r84, [%rd33+4];
setp.le.s32	%p38, %r84, %r29;
@%p38 bra BB0_55;

ld.global.s32 %rd34, [%rd33+-1028];
setp.ge.s64	%p39, %rd34, %rd51;
@%p39 bra BB0_55;

st.global.u64 [%rd5], %rd34;

BB0_55:
ld.global.u64 %rd162, [%rd4];
mul.lo.s64 %rd163, %rd162, 2068;
add.s64 %rd164, %rd63, %rd163;
add.s64 %rd166, %rd164, %rd153;
add.s64 %rd35, %rd166, 1032;
ld.global.u32 %r30, [%rd25];
ld.global.u32 %r85, [%rd166+1032];
setp.gt.s32	%p40, %r85, %r30;
@%p40 bra BB0_59;

ld.global.u32 %r86, [%rd35+4];
setp.le.s32	%p41, %r86, %r30;
@%p41 bra BB0_59;

ld.global.s32 %rd36, [%rd35+-1028];
setp.ge.s64	%p42, %rd36, %rd51;
@%p42 bra BB0_59;

st.global.u64 [%rd6], %rd36;

BB0_59:
bar.sync 0;
@!%p4 bra BB0_61;
bra.uni BB0_60;

BB0_60:
ld.global.u64 %rd167, [%rd5];
st.global.u64 [%rd1], %rd167;
ld.global.u64 %rd168, [%rd6];
st.global.u64 [%rd4], %rd168;

BB0_61:
bar.sync 0;
ld.global.u64 %rd169, [%rd1];
mul.lo.s64 %rd170, %rd169, 2068;
add.s64 %rd171, %rd63, %rd170;
add.s64 %rd173, %rd171, %rd153;
add.s64 %rd37, %rd173, 1032;
ld.global.u32 %r31, [%rd70];
ld.global.u32 %r87, [%rd173+1032];
setp.gt.s32	%p43, %r87, %r31;
@%p43 bra BB0_65;

ld.global.u32 %r88, [%rd37+4];
setp.le.s32	%p44, %r88, %r31;
@%p44 bra BB0_65;

ld.global.s32 %rd38, [%rd37+-1028];
setp.ge.s64	%p45, %rd38, %rd51;
@%p45 bra BB0_65;

st.global.u64 [%rd5], %rd38;

BB0_65:
ld.global.u64 %rd174, [%rd4];
mul.lo.s64 %rd175, %rd174, 2068;
add.s64 %rd176, %rd63, %rd175;
add.s64 %rd178, %rd176, %rd153;
add.s64 %rd39, %rd178, 1032;
ld.global.u32 %r32, [%rd25];
ld.global.u32 %r89, [%rd178+1032];
setp.gt.s32	%p46, %r89, %r32;
@%p46 bra BB0_69;

ld.global.u32 %r90, [%rd39+4];
setp.le.s32	%p47, %r90, %r32;
@%p47 bra BB0_69;

ld.global.s32 %rd40, [%rd39+-1028];
setp.ge.s64	%p48, %rd40, %rd51;
@%p48 bra BB0_69;

st.global.u64 [%rd6], %rd40;

BB0_69:
bar.sync 0;
@!%p4 bra BB0_71;
bra.uni BB0_70;

BB0_70:
ld.global.u64 %rd179, [%rd5];
st.global.u64 [%rd1], %rd179;
ld.global.u64 %rd180, [%rd6];
st.global.u64 [%rd4], %rd180;

BB0_71:
bar.sync 0;
ld.global.u64 %rd181, [%rd1];
mul.lo.s64 %rd182, %rd181, 2068;
add.s64 %rd183, %rd63, %rd182;
add.s64 %rd185, %rd183, %rd153;
add.s64 %rd41, %rd185, 1032;
ld.global.u32 %r33, [%rd70];
ld.global.u32 %r91, [%rd185+1032];
setp.gt.s32	%p49, %r91, %r33;
@%p49 bra BB0_75;

ld.global.u32 %r92, [%rd41+4];
setp.le.s32	%p50, %r92, %r33;
@%p50 bra BB0_75;

ld.global.s32 %rd42, [%rd41+-1028];
setp.ge.s64	%p51, %rd42, %rd51;
@%p51 bra BB0_75;

st.global.u64 [%rd5], %rd42;

BB0_75:
ld.global.u64 %rd186, [%rd4];
mul.lo.s64 %rd187, %rd186, 2068;
add.s64 %rd188, %rd63, %rd187;
add.s64 %rd190, %rd188, %rd153;
add.s64 %rd43, %rd190, 1032;
ld.global.u32 %r34, [%rd25];
ld.global.u32 %r93, [%rd190+1032];
setp.gt.s32	%p52, %r93, %r34;
@%p52 bra BB0_79;

ld.global.u32 %r94, [%rd43+4];
setp.le.s32	%p53, %r94, %r34;
@%p53 bra BB0_79;

ld.global.s32 %rd44, [%rd43+-1028];
setp.ge.s64	%p54, %rd44, %rd51;
@%p54 bra BB0_79;

st.global.u64 [%rd6], %rd44;

BB0_79:
bar.sync 0;
@!%p4 bra BB0_81;
bra.uni BB0_80;

BB0_80:
ld.global.u64 %rd191, [%rd5];
st.global.u64 [%rd1], %rd191;
ld.global.u64 %rd192, [%rd6];
st.global.u64 [%rd4], %rd192;

BB0_81:
bar.sync 0;
add.s32 %r115, %r115, 4;
cvt.s64.s32	%rd193, %r115;
setp.lt.s64	%p55, %rd193, %rd49;
ld.global.u64 %rd221, [%rd1];
mul.lo.s64 %rd194, %rd221, 2068;
add.s64 %rd195, %rd63, %rd194;
add.s64 %rd197, %rd195, %rd153;
ld.global.u32 %r122, [%rd197+1032];
ld.global.u32 %r121, [%rd70];
@%p55 bra BB0_41;

BB0_82:
cvta.to.global.u64 %rd198, %rd56;
add.s64 %rd47, %rd198, %rd69;
setp.ne.s32	%p56, %r122, %r121;
@%p56 bra BB0_84;

mul.lo.s64 %rd201, %rd221, 2068;
add.s64 %rd202, %rd63, %rd201;
add.s64 %rd204, %rd202, %rd66;
ld.global.u32 %r97, [%rd204+4];
st.global.u32 [%rd47], %r97;

BB0_84:
bar.sync 0;
ld.global.u64 %rd206, [%rd4];
mul.lo.s64 %rd207, %rd206, 2068;
add.s64 %rd208, %rd63, %rd207;
add.s64 %rd210, %rd208, %rd66;
add.s64 %rd48, %rd210, 1032;
cvta.to.global.u64 %rd211, %rd55;
add.s64 %rd213, %rd211, %rd69;
ld.global.u32 %r100, [%rd213];
ld.global.u32 %r101, [%rd210+1032];
setp.ne.s32	%p57, %r101, %r100;
@%p57 bra BB0_86;

ld.global.u32 %r102, [%rd48+-1028];
add.s32 %r103, %r102, 1;
ld.global.u32 %r104, [%rd47];
sub.s32 %r105, %r103, %r104;
cvta.to.global.u64 %rd214, %rd57;
add.s64 %rd216, %rd214, %rd69;
st.global.u32 [%rd216], %r105;

BB0_86:
ret;
}




// ===== COMPILED SASS (sm_100) =====

	.target	sm_100

	.elftype	@"ET_EXEC"


//--------------------- .note.nv.tkinfo           --------------------------
	.section	.note.nv.tkinfo,"",@"SHT_NOTE"
	.sectionflags	@"SHF_NOTE_NV_TKINFO"
	.tkinfo
        /*0018*/ 	.word	0x00000002
        /*0030*/ 	.string	""
        /*0030*/ 	.string	"ptxas"
        /*0030*/ 	.string	"Cuda compilation tools, release 13.0, V13.0.88"
        /*0030*/ 	.string	"Build cuda_13.0.r13.0/compiler.36424714_0"
        /*0030*/ 	.string	"-arch sm_100 "



//--------------------- .note.nv.cuinfo           --------------------------
	.section	.note.nv.cuinfo,"",@"SHT_NOTE"
	.sectionflags	@"SHF_NOTE_NV_CUINFO"
        /*0018*/ 	.short	0x0002
        /*001a*/ 	.short	0x001e
        /*001c*/ 	.short	0x0082
	.zero		2


//--------------------- .nv.info                  --------------------------
	.section	.nv.info,"",@"SHT_CUDA_INFO"
	.align	4


	//----- nvinfo : EIATTR_REGCOUNT
	.align		4
        /*0000*/ 	.byte	0x04, 0x2f
        /*0002*/ 	.short	(.L_1 - .L_0)
	.align		4
.L_0:
        /*0004*/ 	.word	index@(findRangeK)
        /*0008*/ 	.word	0x0000001e


	//----- nvinfo : EIATTR_FRAME_SIZE
	.align		4
.L_1:
        /*000c*/ 	.byte	0x04, 0x11
        /*000e*/ 	.short	(.L_3 - .L_2)
	.align		4
.L_2:
        /*0010*/ 	.word	index@(findRangeK)
        /*0014*/ 	.word	0x00000000


	//----- nvinfo : EIATTR_MIN_STACK_SIZE
	.align		4
.L_3:
        /*0018*/ 	.byte	0x04, 0x12
        /*001a*/ 	.short	(.L_5 - .L_4)
	.align		4
.L_4:
        /*001c*/ 	.word	index@(findRangeK)
        /*0020*/ 	.word	0x00000000
.L_5:


//--------------------- .nv.compat                --------------------------
	.section	.nv.compat,"",@"SHT_CUDA_COMPAT_INFO"
	.align	4
        /*0000*/ 	.byte	0x02, 0x09, 0x00, 0x00, 0x02, 0x02, 0x01, 0x00, 0x02, 0x05, 0x05, 0x00, 0x03, 0x07, 0x01, 0x01
        /*0010*/ 	.byte	0x02, 0x03, 0x00, 0x00, 0x02, 0x06, 0x01, 0x00, 0x04, 0x0b, 0x08, 0x00, 0x09, 0x00, 0x00, 0x00
        /*0020*/ 	.byte	0x00, 0x00, 0x00, 0x00


//--------------------- .nv.info.findRangeK       --------------------------
	.section	.nv.info.findRangeK,"",@"SHT_CUDA_INFO"
	.sectionflags	@""
	.align	4


	//----- nvinfo : EIATTR_CUDA_API_VERSION
	.align		4
        /*0000*/ 	.byte	0x04, 0x37
        /*0002*/ 	.short	(.L_7 - .L_6)
.L_6:
        /*0004*/ 	.word	0x00000082


	//----- nvinfo : EIATTR_KPARAM_INFO
	.align		4
.L_7:
        /*0008*/ 	.byte	0x04, 0x17
        /*000a*/ 	.short	(.L_9 - .L_8)
.L_8:
        /*000c*/ 	.word	0x00000000
        /*0010*/ 	.short	0x000a
        /*0012*/ 	.short	0x0050
        /*0014*/ 	.byte	0x00, 0xf0, 0x21, 0x00


	//----- nvinfo : EIATTR_KPARAM_INFO
	.align		4
.L_9:
        /*0018*/ 	.byte	0x04, 0x17
        /*001a*/ 	.short	(.L_11 - .L_10)
.L_10:
        /*001c*/ 	.word	0x00000000
        /*0020*/ 	.short	0x0009
        /*0022*/ 	.short	0x0048
        /*0024*/ 	.byte	0x00, 0xf0, 0x21, 0x00


	//----- nvinfo : EIATTR_KPARAM_INFO
	.align		4
.L_11:
        /*0028*/ 	.byte	0x04, 0x17
        /*002a*/ 	.short	(.L_13 - .L_12)
.L_12:
        /*002c*/ 	.word	0x00000000
        /*0030*/ 	.short	0x0008
        /*0032*/ 	.short	0x0040
        /*0034*/ 	.byte	0x00, 0xf0, 0x21, 0x00


	//----- nvinfo : EIATTR_KPARAM_INFO
	.align		4
.L_13:
        /*0038*/ 	.byte	0x04, 0x17
        /*003a*/ 	.short	(.L_15 - .L_14)
.L_14:
        /*003c*/ 	.word	0x00000000
        /*0040*/ 	.short	0x0007
        /*0042*/ 	.short	0x0038
        /*0044*/ 	.byte	0x00, 0xf0, 0x21, 0x00


	//----- nvinfo : EIATTR_KPARAM_INFO
	.align		4
.L_15:
        /*0048*/ 	.byte	0x04, 0x17
        /*004a*/ 	.short	(.L_17 - .L_16)
.L_16:
        /*004c*/ 	.word	0x00000000
        /*0050*/ 	.short	0x0006
        /*0052*/ 	.short	0x0030
        /*0054*/ 	.byte	0x00, 0xf0, 0x21, 0x00


	//----- nvinfo : EIATTR_KPARAM_INFO
	.align		4
.L_17:
        /*0058*/ 	.byte	0x04, 0x17
        /*005a*/ 	.short	(.L_19 - .L_18)
.L_18:
        /*005c*/ 	.word	0x00000000
        /*0060*/ 	.short	0x0005
        /*0062*/ 	.short	0x0028
        /*0064*/ 	.byte	0x00, 0xf0, 0x21, 0x00


	//----- nvinfo : EIATTR_KPARAM_INFO
	.align		4
.L_19:
        /*0068*/ 	.byte	0x04, 0x17
        /*006a*/ 	.short	(.L_21 - .L_20)
.L_20:
        /*006c*/ 	.word	0x00000000
        /*0070*/ 	.short	0x0004
        /*0072*/ 	.short	0x0020
        /*0074*/ 	.byte	0x00, 0xf0, 0x21, 0x00


	//----- nvinfo : EIATTR_KPARAM_INFO
	.align		4
.L_21:
        /*0078*/ 	.byte	0x04, 0x17
        /*007a*/ 	.short	(.L_23 - .L_22)
.L_22:
        /*007c*/ 	.word	0x00000000
        /*0080*/ 	.short	0x0003
        /*0082*/ 	.short	0x0018
        /*0084*/ 	.byte	0x00, 0xf0, 0x21, 0x00


	//----- nvinfo : EIATTR_KPARAM_INFO
	.align		4
.L_23:
        /*0088*/ 	.byte	0x04, 0x17
        /*008a*/ 	.short	(.L_25 - .L_24)
.L_24:
        /*008c*/ 	.word	0x00000000
        /*0090*/ 	.short	0x0002
        /*0092*/ 	.short	0x0010
        /*0094*/ 	.byte	0x00, 0xf0, 0x21, 0x00


	//----- nvinfo : EIATTR_KPARAM_INFO
	.align		4
.L_25:
        /*0098*/ 	.byte	0x04, 0x17
        /*009a*/ 	.short	(.L_27 - .L_26)
.L_26:
        /*009c*/ 	.word	0x00000000
        /*00a0*/ 	.short	0x0001
        /*00a2*/ 	.short	0x0008
        /*00a4*/ 	.byte	0x00, 0xf0, 0x21, 0x00


	//----- nvinfo : EIATTR_KPARAM_INFO
	.align		4
.L_27:
        /*00a8*/ 	.byte	0x04, 0x17
        /*00aa*/ 	.short	(.L_29 - .L_28)
.L_28:
        /*00ac*/ 	.word	0x00000000
        /*00b0*/ 	.short	0x0000
        /*00b2*/ 	.short	0x0000
        /*00b4*/ 	.byte	0x00, 0xf0, 0x21, 0x00


	//----- nvinfo : EIATTR_SPARSE_MMA_MASK
	.align		4
.L_29:
        /*00b8*/ 	.byte	0x03, 0x50
        /*00ba*/ 	.short	0x0000


	//----- nvinfo : EIATTR_MAXREG_COUNT
	.align		4
        /*00bc*/ 	.byte	0x03, 0x1b
        /*00be*/ 	.short	0x00ff


	//----- nvinfo : EIATTR_NUM_BARRIERS
	.align		4
        /*00c0*/ 	.byte	0x02, 0x4c
        /*00c2*/ 	.byte	0x01
	.zero		1


	//----- nvinfo : EIATTR_MERCURY_ISA_VERSION
	.align		4
        /*00c4*/ 	.byte	0x03, 0x5f
        /*00c6*/ 	.short	0x0101


	//----- nvinfo : EIATTR_VRC_CTA_INIT_COUNT
	.align		4
        /*00c8*/ 	.byte	0x02, 0x4a
	.zero		1
	.zero		1


	//----- nvinfo : EIATTR_EXIT_INSTR_OFFSETS
	.align		4
        /*00cc*/ 	.byte	0x04, 0x1c
        /*00ce*/ 	.short	(.L_31 - .L_30)


	//   ....[0]....
.L_30:
        /*00d0*/ 	.word	0x00001ba0


	//   ....[1]....
        /*00d4*/ 	.word	0x00001c10


	//----- nvinfo : EIATTR_CRS_STACK_SIZE
	.align		4
.L_31:
        /*00d8*/ 	.byte	0x04, 0x1e
        /*00da*/ 	.short	(.L_33 - .L_32)
.L_32:
        /*00dc*/ 	.word	0x00000000


	//----- nvinfo : EIATTR_CBANK_PARAM_SIZE
	.align		4
.L_33:
        /*00e0*/ 	.byte	0x03, 0x19
        /*00e2*/ 	.short	0x0058


	//----- nvinfo : EIATTR_PARAM_CBANK
	.align		4
        /*00e4*/ 	.byte	0x04, 0x0a
        /*00e6*/ 	.short	(.L_35 - .L_34)
	.align		4
.L_34:
        /*00e8*/ 	.word	index@(.nv.constant0.findRangeK)
        /*00ec*/ 	.short	0x0380
        /*00ee*/ 	.short	0x0058


	//----- nvinfo : EIATTR_SW_WAR
	.align		4
.L_35:
        /*00f0*/ 	.byte	0x04, 0x36
        /*00f2*/ 	.short	(.L_37 - .L_36)
.L_36:
        /*00f4*/ 	.word	0x00000008
.L_37:


//--------------------- .nv.callgraph             --------------------------
	.section	.nv.callgraph,"",@"SHT_CUDA_CALLGRAPH"
	.align	4
	.sectionentsize	8
	.align		4
        /*0000*/ 	.word	0x00000000
	.align		4
        /*0004*/ 	.word	0xffffffff
	.align		4
        /*0008*/ 	.word	0x00000000
	.align		4
        /*000c*/ 	.word	0xfffffffe
	.align		4
        /*0010*/ 	.word	0x00000000
	.align		4
        /*0014*/ 	.word	0xfffffffd
	.align		4
        /*0018*/ 	.word	0x00000000
	.align		4
        /*001c*/ 	.word	0xfffffffc


//--------------------- .text.findRangeK          --------------------------
	.section	.text.findRangeK,"ax",@progbits
	.align	128
        .global         findRangeK
        .type           findRangeK,@function
        .size           findRangeK,(.L_x_49 - findRangeK)
        .other          findRangeK,@"STO_CUDA_ENTRY STV_DEFAULT"
findRangeK:
.text.findRangeK:
[----:B------:R-:W-:Y:S01]  /*0000*/  LDC R1, c[0x0][0x37c] ;  /* 0x0000df00ff017b82 */ /* 0x000fe20000000800 */
[----:B------:R-:W0:Y:S07]  /*0010*/  S2R R18, SR_CTAID.X ;  /* 0x0000000000127919 */ /* 0x000e2e0000002500 */
[----:B------:R-:W0:Y:S01]  /*0020*/  LDC.64 R6, c[0x0][0x398] ;  /* 0x0000e600ff067b82 */ /* 0x000e220000000a00 */
[----:B------:R-:W1:Y:S01]  /*0030*/  LDCU.64 UR6, c[0x0][0x358] ;  /* 0x00006b00ff0677ac */ /* 0x000e620008000a00 */
[----:B------:R-:W2:Y:S01]  /*0040*/  S2R R0, SR_TID.X ;  /* 0x0000000000007919 */ /* 0x000ea20000002100 */
[----:B------:R-:W3:Y:S05]  /*0050*/  LDCU.64 UR8, c[0x0][0x380] ;  /* 0x00007000ff0877ac */ /* 0x000eea0008000a00 */
[----:B------:R-:W4:Y:S08]  /*0060*/  LDC.64 R14, c[0x0][0x388] ;  /* 0x0000e200ff0e7b82 */ /* 0x000f300000000a00 */
[----:B------:R-:W3:Y:S01]  /*0070*/  LDC.64 R2, c[0x0][0x3b8] ;  /* 0x0000ee00ff027b82 */ /* 0x000ee20000000a00 */
[----:B0-----:R-:W-:-:S05]  /*0080*/  IMAD.WIDE R6, R18, 0x8, R6 ;  /* 0x0000000812067825 */ /* 0x001fca00078e0206 */
[----:B-1----:R-:W2:Y:S01]  /*0090*/  LDG.E.64 R4, desc[UR6][R6.64] ;  /* 0x0000000606047981 */ /* 0x002ea2000c1e1b00 */
[----:B---3--:R-:W-:-:S05]  /*00a0*/  IMAD.WIDE R2, R18, 0x4, R2 ;  /* 0x0000000412027825 */ /* 0x008fca00078e0202 */
[----:B------:R0:W5:Y:S01]  /*00b0*/  LDG.E R21, desc[UR6][R2.64] ;  /* 0x0000000602157981 */ /* 0x000162000c1e1900 */
[----:B--2---:R-:W-:Y:S02]  /*00c0*/  IMAD R11, R5, 0x814, RZ ;  /* 0x00000814050b7824 */ /* 0x004fe400078e02ff */
[----:B----4-:R-:W-:-:S04]  /*00d0*/  IMAD.WIDE.U32 R8, R4, 0x814, R14 ;  /* 0x0000081404087825 */ /* 0x010fc800078e000e */
[----:B------:R-:W-:Y:S02]  /*00e0*/  IMAD.IADD R9, R9, 0x1, R11 ;  /* 0x0000000109097824 */ /* 0x000fe400078e020b */
[----:B------:R-:W-:-:S04]  /*00f0*/  IMAD.WIDE R16, R0, 0x4, R8 ;  /* 0x0000000400107825 */ /* 0x000fc800078e0208 */
[----:B------:R-:W1:Y:S01]  /*0100*/  LDC.64 R8, c[0x0][0x3a8] ;  /* 0x0000ea00ff087b82 */ /* 0x000e620000000a00 */
[----:B------:R0:W5:Y:S01]  /*0110*/  LDG.E R22, desc[UR6][R16.64+0x408] ;  /* 0x0004080610167981 */ /* 0x000162000c1e1900 */
[----:B------:R-:W-:-:S04]  /*0120*/  UISETP.GE.U32.AND UP0, UPT, UR8, 0x1, UPT ;  /* 0x000000010800788c */ /* 0x000fc8000bf06070 */
[----:B------:R-:W-:Y:S01]  /*0130*/  UISETP.GE.AND.EX UP0, UPT, UR9, URZ, UPT, UP0 ;  /* 0x000000ff0900728c */ /* 0x000fe2000bf06300 */
[----:B-1----:R-:W-:-:S08]  /*0140*/  IMAD.WIDE R8, R18, 0x8, R8 ;  /* 0x0000000812087825 */ /* 0x002fd000078e0208 */
[----:B0-----:R-:W-:Y:S05]  /*0150*/  BRA.U !UP0, `(.L_x_0) ;  /* 0x0000001908407547 */ /* 0x001fea000b800000 */
[----:B------:R-:W0:Y:S01]  /*0160*/  LDC.64 R10, c[0x0][0x3a0] ;  /* 0x0000e800ff0a7b82 */ /* 0x000e220000000a00 */
[----:B------:R-:W-:Y:S01]  /*0170*/  ULOP3.LUT UR5, UR8, 0x3, URZ, 0xc0, !UPT ;  /* 0x0000000308057892 */ /* 0x000fe2000f8ec0ff */
[----:B------:R-:W-:-:S03]  /*0180*/  UMOV UR4, URZ ;  /* 0x000000ff00047c82 */ /* 0x000fc60008000000 */
[----:B------:R-:W-:-:S03]  /*0190*/  UISETP.NE.U32.AND UP0, UPT, UR5, URZ, UPT ;  /* 0x000000ff0500728c */ /* 0x000fc6000bf05070 */
[----:B------:R-:W1:Y:S01]  /*01a0*/  LDC.64 R12, c[0x0][0x3b0] ;  /* 0x0000ec00ff0c7b82 */ /* 0x000e620000000a00 */
[----:B------:R-:W-:Y:S01]  /*01b0*/  UISETP.NE.AND.EX UP0, UPT, URZ, URZ, UPT, UP0 ;  /* 0x000000ffff00728c */ /* 0x000fe2000bf05300 */
[----:B0-----:R-:W-:-:S04]  /*01c0*/  IMAD.WIDE R10, R18, 0x8, R10 ;  /* 0x00000008120a7825 */ /* 0x001fc800078e020a */
[----:B-1----:R-:W-:-:S04]  /*01d0*/  IMAD.WIDE R12, R18, 0x8, R12 ;  /* 0x00000008120c7825 */ /* 0x002fc800078e020c */
[----:B------:R-:W-:Y:S05]  /*01e0*/  BRA.U !UP0, `(.L_x_1) ;  /* 0x0000000908d07547 */ /* 0x000fea000b800000 */
[----:B------:R-:W-:-:S04]  /*01f0*/  UISETP.NE.U32.AND UP0, UPT, UR5, 0x1, UPT ;  /* 0x000000010500788c */ /* 0x000fc8000bf05070 */
[----:B------:R-:W-:-:S09]  /*0200*/  UISETP.NE.AND.EX UP0, UPT, URZ, URZ, UPT, UP0 ;  /* 0x000000ffff00728c */ /* 0x000fd2000bf05300 */
[----:B------:R-:W-:Y:S05]  /*0210*/  BRA.U !UP0, `(.L_x_2) ;  /* 0x0000000508cc7547 */ /* 0x000fea000b800000 */
[----:B------:R-:W-:Y:S01]  /*0220*/  UISETP.NE.U32.AND UP0, UPT, UR5, 0x2, UPT ;  /* 0x000000020500788c */ /* 0x000fe2000bf05070 */
[----:B------:R-:W-:-:S03]  /*0230*/  UMOV UR4, 0x1 ;  /* 0x0000000100047882 */ /* 0x000fc60000000000 */
[----:B------:R-:W-:-:S09]  /*0240*/  UISETP.NE.AND.EX UP0, UPT, URZ, URZ, UPT, UP0 ;  /* 0x000000ffff00728c */ /* 0x000fd2000bf05300 */
[----:B------:R-:W-:Y:S05]  /*0250*/  BRA.U !UP0, `(.L_x_3) ;  /* 0x0000000108d47547 */ /* 0x000fea000b800000 */
[----:B-----5:R-:W-:Y:S01]  /*0260*/  ISETP.GT.AND P0, PT, R22, R21, PT ;  /* 0x000000151600720c */ /* 0x020fe20003f04270 */
[----:B------:R-:W-:-:S12]  /*0270*/  BSSY.RECONVERGENT B0, `(.L_x_4) ;  /* 0x000000b000007945 */ /* 0x000fd80003800200 */
[----:B------:R-:W-:Y:S05]  /*0280*/  @P0 BRA `(.L_x_5) ;  /* 0x0000000000240947 */ /* 0x000fea0003800000 */
[----:B------:R-:W2:Y:S02]  /*0290*/  LDG.E R4, desc[UR6][R16.64+0x40c] ;  /* 0x00040c0610047981 */ /* 0x000ea4000c1e1900 */
[----:B--2---:R-:W-:-:S13]  /*02a0*/  ISETP.GT.AND P0, PT, R4, R21, PT ;  /* 0x000000150400720c */ /* 0x004fda0003f04270 */
[----:B------:R-:W-:Y:S05]  /*02b0*/  @!P0 BRA `(.L_x_5) ;  /* 0x0000000000188947 */ /* 0x000fea0003800000 */
[----:B------:R-:W2:Y:S01]  /*02c0*/  LDG.E R4, desc[UR6][R16.64+0x4] ;  /* 0x0000040610047981 */ /* 0x000ea2000c1e1900 */
[----:B------:R-:W2:Y:S02]  /*02d0*/  LDCU.64 UR4, c[0x0][0x390] ;  /* 0x00007200ff0477ac */ /* 0x000ea40008000a00 */
[----:B--2---:R-:W-:Y:S02]  /*02e0*/  ISETP.GE.U32.AND P0, PT, R4, UR4, PT ;  /* 0x0000000404007c0c */ /* 0x004fe4000bf06070 */
[----:B------:R-:W-:-:S04]  /*02f0*/  SHF.R.S32.HI R5, RZ, 0x1f, R4 ;  /* 0x0000001fff057819 */ /* 0x000fc80000011404 */
[----:B------:R-:W-:-:S13]  /*0300*/  ISETP.GE.AND.EX P0, PT, R5, UR5, PT, P0 ;  /* 0x0000000505007c0c */ /* 0x000fda000bf06300 */
[----:B------:R0:W-:Y:S02]  /*0310*/  @!P0 STG.E.64 desc[UR6][R10.64], R4 ;  /* 0x000000040a008986 */ /* 0x0001e4000c101b06 */
.L_x_5:
[----:B------:R-:W-:Y:S05]  /*0320*/  BSYNC.RECONVERGENT B0 ;  /* 0x0000000000007941 */ /* 0x000fea0003800200 */
.L_x_4:
[----:B0-----:R-:W2:Y:S01]  /*0330*/  LDG.E.64 R4, desc[UR6][R8.64] ;  /* 0x0000000608047981 */ /* 0x001ea2000c1e1b00 */
[----:B------:R-:W0:Y:S02]  /*0340*/  LDC.64 R16, c[0x0][0x3c0] ;  /* 0x0000f000ff107b82 */ /* 0x000e240000000a00 */
[----:B0-----:R-:W-:-:S06]  /*0350*/  IMAD.WIDE R16, R18, 0x4, R16 ;  /* 0x0000000412107825 */ /* 0x001fcc00078e0210 */
[----:B------:R-:W3:Y:S01]  /*0360*/  LDG.E R16, desc[UR6][R16.64] ;  /* 0x0000000610107981 */ /* 0x000ee2000c1e1900 */
[----:B--2---:R-:W-:Y:S02]  /*0370*/  IMAD R19, R5, 0x814, RZ ;  /* 0x0000081405137824 */ /* 0x004fe400078e02ff */
[----:B------:R-:W-:-:S04]  /*0380*/  IMAD.WIDE.U32 R4, R4, 0x814, R14 ;  /* 0x0000081404047825 */ /* 0x000fc800078e000e */
[----:B------:R-:W-:Y:S02]  /*0390*/  IMAD.IADD R5, R5, 0x1, R19 ;  /* 0x0000000105057824 */ /* 0x000fe400078e0213 */
[----:B------:R-:W-:-:S05]  /*03a0*/  IMAD.WIDE R4, R0, 0x4, R4 ;  /* 0x0000000400047825 */ /* 0x000fca00078e0204 */
[----:B------:R-:W3:Y:S01]  /*03b0*/  LDG.E R19, desc[UR6][R4.64+0x408] ;  /* 0x0004080604137981 */ /* 0x000ee2000c1e1900 */
[----:B------:R-:W-:Y:S01]  /*03c0*/  BSSY.RECONVERGENT B0, `(.L_x_6) ;  /* 0x000000d000007945 */ /* 0x000fe20003800200 */
[----:B------:R-:W-:Y:S02]  /*03d0*/  ISETP.NE.AND P1, PT, R0, RZ, PT ;  /* 0x000000ff0000720c */ /* 0x000fe40003f25270 */
[----:B---3--:R-:W-:-:S13]  /*03e0*/  ISETP.GT.AND P0, PT, R19, R16, PT ;  /* 0x000000101300720c */ /* 0x008fda0003f04270 */
        /* <DEDUP_REMOVED lines=10> */
.L_x_7:
[----:B------:R-:W-:Y:S05]  /*0490*/  BSYNC.RECONVERGENT B0 ;  /* 0x0000000000007941 */ /* 0x000fea0003800200 */
.L_x_6:
[----:B------:R-:W-:Y:S06]  /*04a0*/  BAR.SYNC.DEFER_BLOCKING 0x0 ;  /* 0x0000000000007b1d */ /* 0x000fec0000010000 */
[----:B------:R-:W-:Y:S04]  /*04b0*/  BSSY.RECONVERGENT B0, `(.L_x_8) ;  /* 0x0000006000007945 */ /* 0x000fe80003800200 */
[----:B------:R-:W-:Y:S05]  /*04c0*/  @P1 BRA `(.L_x_9) ;  /* 0x0000000000101947 */ /* 0x000fea0003800000 */
[----:B------:R-:W2:Y:S04]  /*04d0*/  LDG.E.64 R4, desc[UR6][R10.64] ;  /* 0x000000060a047981 */ /* 0x000ea8000c1e1b00 */
[----:B--2---:R1:W-:Y:S04]  /*04e0*/  STG.E.64 desc[UR6][R6.64], R4 ;  /* 0x0000000406007986 */ /* 0x0043e8000c101b06 */
[----:B0-----:R-:W2:Y:S04]  /*04f0*/  LDG.E.64 R16, desc[UR6][R12.64] ;  /* 0x000000060c107981 */ /* 0x001ea8000c1e1b00 */
[----:B--2---:R1:W-:Y:S02]  /*0500*/  STG.E.64 desc[UR6][R8.64], R16 ;  /* 0x0000001008007986 */ /* 0x0043e4000c101b06 */
.L_x_9:
[----:B------:R-:W-:Y:S05]  /*0510*/  BSYNC.RECONVERGENT B0 ;  /* 0x0000000000007941 */ /* 0x000fea0003800200 */
.L_x_8:
[----:B------:R-:W-:Y:S06]  /*0520*/  BAR.SYNC.DEFER_BLOCKING 0x0 ;  /* 0x0000000000007b1d */ /* 0x000fec0000010000 */
[----:B-1----:R-:W2:Y:S04]  /*0530*/  LDG.E.64 R4, desc[UR6][R6.64] ;  /* 0x0000000606047981 */ /* 0x002ea8000c1e1b00 */
[----:B------:R1:W5:Y:S01]  /*0540*/  LDG.E R21, desc[UR6][R2.64] ;  /* 0x0000000602157981 */ /* 0x000362000c1e1900 */
[----:B--2---:R-:W-:-:S02]  /*0550*/  IMAD R19, R5, 0x814, RZ ;  /* 0x0000081405137824 */ /* 0x004fc400078e02ff */
[----:B0-----:R-:W-:-:S04]  /*0560*/  IMAD.WIDE.U32 R16, R4, 0x814, R14 ;  /* 0x0000081404107825 */ /* 0x001fc800078e000e */
[----:B------:R-:W-:Y:S02]  /*0570*/  IMAD.IADD R17, R17, 0x1, R19 ;  /* 0x0000000111117824 */ /* 0x000fe400078e0213 */
[----:B------:R-:W-:-:S06]  /*0580*/  IMAD.WIDE R22, R0, 0x4, R16 ;  /* 0x0000000400167825 */ /* 0x000fcc00078e0210 */
[----:B------:R1:W5:Y:S01]  /*0590*/  LDG.E R22, desc[UR6][R22.64+0x408] ;  /* 0x0004080616167981 */ /* 0x000362000c1e1900 */
[----:B------:R-:W-:-:S05]  /*05a0*/  UMOV UR4, 0x2 ;  /* 0x0000000200047882 */ /* 0x000fca0000000000 */
.L_x_3:
[----:B-----5:R-:W-:Y:S01]  /*05b0*/  ISETP.GT.AND P0, PT, R22, R21, PT ;  /* 0x000000151600720c */ /* 0x020fe20003f04270 */
[----:B------:R-:W-:-:S12]  /*05c0*/  BSSY.RECONVERGENT B0, `(.L_x_10) ;  /* 0x0000010000007945 */ /* 0x000fd80003800200 */
[----:B------:R-:W-:Y:S05]  /*05d0*/  @P0 BRA `(.L_x_11) ;  /* 0x0000000000380947 */ /* 0x000fea0003800000 */
[----:B------:R-:W-:Y:S02]  /*05e0*/  IMAD R17, R5, 0x814, RZ ;  /* 0x0000081405117824 */ /* 0x000fe400078e02ff */
[----:B------:R-:W-:-:S04]  /*05f0*/  IMAD.WIDE.U32 R4, R4, 0x814, R14 ;  /* 0x0000081404047825 */ /* 0x000fc800078e000e */
[----:B------:R-:W-:Y:S02]  /*0600*/  IMAD.IADD R5, R5, 0x1, R17 ;  /* 0x0000000105057824 */ /* 0x000fe400078e0211 */
[----:B------:R-:W-:-:S04]  /*0610*/  VIADD R17, R0, 0x1 ;  /* 0x0000000100117836 */ /* 0x000fc80000000000 */
[----:B------:R-:W-:-:S05]  /*0620*/  IMAD.WIDE R4, R17, 0x4, R4 ;  /* 0x0000000411047825 */ /* 0x000fca00078e0204 */
        /* <DEDUP_REMOVED lines=9> */
.L_x_11:
[----:B------:R-:W-:Y:S05]  /*06c0*/  BSYNC.RECONVERGENT B0 ;  /* 0x0000000000007941 */ /* 0x000fea0003800200 */
.L_x_10:
[----:B------:R-:W2:Y:S01]  /*06d0*/  LDG.E.64 R4, desc[UR6][R8.64] ;  /* 0x0000000608047981 */ /* 0x000ea2000c1e1b00 */
[----:B0-----:R-:W0:Y:S02]  /*06e0*/  LDC.64 R16, c[0x0][0x3c0] ;  /* 0x0000f000ff107b82 */ /* 0x001e240000000a00 */
        /* <DEDUP_REMOVED lines=20> */
.L_x_13:
[----:B------:R-:W-:Y:S05]  /*0830*/  BSYNC.RECONVERGENT B0 ;  /* 0x0000000000007941 */ /* 0x000fea0003800200 */
.L_x_12:
[----:B------:R-:W-:Y:S06]  /*0840*/  BAR.SYNC.DEFER_BLOCKING 0x0 ;  /* 0x0000000000007b1d */ /* 0x000fec0000010000 */
[----:B------:R-:W-:Y:S04]  /*0850*/  BSSY.RECONVERGENT B0, `(.L_x_14) ;  /* 0x0000006000007945 */ /* 0x000fe80003800200 */
[----:B------:R-:W-:Y:S05]  /*0860*/  @P1 BRA `(.L_x_15) ;  /* 0x0000000000101947 */ /* 0x000fea0003800000 */
[----:B------:R-:W2:Y:S04]  /*0870*/  LDG.E.64 R4, desc[UR6][R10.64] ;  /* 0x000000060a047981 */ /* 0x000ea8000c1e1b00 */
[----:B--2---:R2:W-:Y:S04]  /*0880*/  STG.E.64 desc[UR6][R6.64], R4 ;  /* 0x0000000406007986 */ /* 0x0045e8000c101b06 */
[----:B0-----:R-:W3:Y:S04]  /*0890*/  LDG.E.64 R16, desc[UR6][R12.64] ;  /* 0x000000060c107981 */ /* 0x001ee8000c1e1b00 */
[----:B---3--:R2:W-:Y:S02]  /*08a0*/  STG.E.64 desc[UR6][R8.64], R16 ;  /* 0x0000001008007986 */ /* 0x0085e4000c101b06 */
.L_x_15:
[----:B------:R-:W-:Y:S05]  /*08b0*/  BSYNC.RECONVERGENT B0 ;  /* 0x0000000000007941 */ /* 0x000fea0003800200 */
.L_x_14:
[----:B------:R-:W-:Y:S06]  /*08c0*/  BAR.SYNC.DEFER_BLOCKING 0x0 ;  /* 0x0000000000007b1d */ /* 0x000fec0000010000 */
[----:B--2---:R-:W2:Y:S04]  /*08d0*/  LDG.E.64 R4, desc[UR6][R6.64] ;  /* 0x0000000606047981 */ /* 0x004ea8000c1e1b00 */
[----:B------:R3:W5:Y:S01]  /*08e0*/  LDG.E R21, desc[UR6][R2.64] ;  /* 0x0000000602157981 */ /* 0x000762000c1e1900 */
[----:B--2---:R-:W-:-:S02]  /*08f0*/  IMAD R19, R5, 0x814, RZ ;  /* 0x0000081405137824 */ /* 0x004fc400078e02ff */
[----:B0-----:R-:W-:-:S04]  /*0900*/  IMAD.WIDE.U32 R16, R4, 0x814, R14 ;  /* 0x0000081404107825 */ /* 0x001fc800078e000e */
[----:B------:R-:W-:Y:S02]  /*0910*/  IMAD.IADD R17, R17, 0x1, R19 ;  /* 0x0000000111117824 */ /* 0x000fe400078e0213 */
[----:B-1----:R-:W-:-:S06]  /*0920*/  IMAD.WIDE R22, R0, 0x4, R16 ;  /* 0x0000000400167825 */ /* 0x002fcc00078e0210 */
[----:B------:R3:W5:Y:S01]  /*0930*/  LDG.E R22, desc[UR6][R22.64+0x408] ;  /* 0x0004080616167981 */ /* 0x000762000c1e1900 */
[----:B------:R-:W-:Y:S05]  /*0940*/  BRA `(.L_x_16) ;  /* 0x0000000000047947 */ /* 0x000fea0003800000 */
.L_x_2:
[----:B------:R-:W-:-:S05]  /*0950*/  UMOV UR4, URZ ;  /* 0x000000ff00047c82 */ /* 0x000fca0008000000 */
.L_x_16:
        /* <DEDUP_REMOVED lines=17> */
.L_x_18:
[----:B------:R-:W-:Y:S05]  /*0a70*/  BSYNC.RECONVERGENT B0 ;  /* 0x0000000000007941 */ /* 0x000fea0003800200 */
.L_x_17:
[----:B------:R-:W2:Y:S01]  /*0a80*/  LDG.E.64 R4, desc[UR6][R8.64] ;  /* 0x0000000608047981 */ /* 0x000ea2000c1e1b00 */
[----:B0-----:R-:W0:Y:S02]  /*0a90*/  LDC.64 R16, c[0x0][0x3c0] ;  /* 0x0000f000ff107b82 */ /* 0x001e240000000a00 */
[----:B0-----:R-:W-:-:S06]  /*0aa0*/  IMAD.WIDE R16, R18, 0x4, R16 ;  /* 0x0000000412107825 */ /* 0x001fcc00078e0210 */
[----:B------:R-:W4:Y:S01]  /*0ab0*/  LDG.E R16, desc[UR6][R16.64] ;  /* 0x0000000610107981 */ /* 0x000f22000c1e1900 */
[----:B--2---:R-:W-:Y:S02]  /*0ac0*/  IMAD R19, R5, 0x814, RZ ;  /* 0x0000081405137824 */ /* 0x004fe400078e02ff */
[----:B------:R-:W-:-:S04]  /*0ad0*/  IMAD.WIDE.U32 R4, R4, 0x814, R14 ;  /* 0x0000081404047825 */ /* 0x000fc800078e000e */
[----:B------:R-:W-:Y:S02]  /*0ae0*/  IMAD.IADD R5, R5, 0x1, R19 ;  /* 0x0000000105057824 */ /* 0x000fe400078e0213 */
[----:B------:R-:W-:-:S05]  /*0af0*/  IMAD.WIDE R4, R0, 0x4, R4 ;  /* 0x0000000400047825 */ /* 0x000fca00078e0204 */
[----:B------:R-:W4:Y:S01]  /*0b00*/  LDG.E R19, desc[UR6][R4.64+0x408] ;  /* 0x0004080604137981 */ /* 0x000f22000c1e1900 */
[----:B------:R-:W-:Y:S01]  /*0b10*/  BSSY.RECONVERGENT B0, `(.L_x_19) ;  /* 0x000000d000007945 */ /* 0x000fe20003800200 */
[----:B------:R-:W-:Y:S02]  /*0b20*/  ISETP.NE.AND P1, PT, R0, RZ, PT ;  /* 0x000000ff0000720c */ /* 0x000fe40003f25270 */
[----:B----4-:R-:W-:-:S13]  /*0b30*/  ISETP.GT.AND P0, PT, R19, R16, PT ;  /* 0x000000101300720c */ /* 0x010fda0003f04270 */
        /* <DEDUP_REMOVED lines=10> */
.L_x_20:
[----:B------:R-:W-:Y:S05]  /*0be0*/  BSYNC.RECONVERGENT B0 ;  /* 0x0000000000007941 */ /* 0x000fea0003800200 */
.L_x_19:
[----:B------:R-:W-:Y:S06]  /*0bf0*/  BAR.SYNC.DEFER_BLOCKING 0x0 ;  /* 0x0000000000007b1d */ /* 0x000fec0000010000 */
[----:B------:R-:W-:Y:S04]  /*0c00*/  BSSY.RECONVERGENT B0, `(.L_x_21) ;  /* 0x0000006000007945 */ /* 0x000fe80003800200 */
[----:B------:R-:W-:Y:S05]  /*0c10*/  @P1 BRA `(.L_x_22) ;  /* 0x0000000000101947 */ /* 0x000fea0003800000 */
[----:B------:R-:W2:Y:S04]  /*0c20*/  LDG.E.64 R4, desc[UR6][R10.64] ;  /* 0x000000060a047981 */ /* 0x000ea8000c1e1b00 */
[----:B--2---:R1:W-:Y:S04]  /*0c30*/  STG.E.64 desc[UR6][R6.64], R4 ;  /* 0x0000000406007986 */ /* 0x0043e8000c101b06 */
[----:B0-----:R-:W2:Y:S04]  /*0c40*/  LDG.E.64 R16, desc[UR6][R12.64] ;  /* 0x000000060c107981 */ /* 0x001ea8000c1e1b00 */
[----:B--2---:R1:W-:Y:S02]  /*0c50*/  STG.E.64 desc[UR6][R8.64], R16 ;  /* 0x0000001008007986 */ /* 0x0043e4000c101b06 */
.L_x_22:
[----:B------:R-:W-:Y:S05]  /*0c60*/  BSYNC.RECONVERGENT B0 ;  /* 0x0000000000007941 */ /* 0x000fea0003800200 */
.L_x_21:
[----:B------:R-:W-:Y:S06]  /*0c70*/  BAR.SYNC.DEFER_BLOCKING 0x0 ;  /* 0x0000000000007b1d */ /* 0x000fec0000010000 */
[----:B-1----:R-:W2:Y:S04]  /*0c80*/  LDG.E.64 R4, desc[UR6][R6.64] ;  /* 0x0000000606047981 */ /* 0x002ea8000c1e1b00 */
[----:B------:R-:W4:Y:S01]  /*0c90*/  LDG.E R21, desc[UR6][R2.64] ;  /* 0x0000000602157981 */ /* 0x000f22000c1e1900 */
[----:B--2---:R-:W-:-:S02]  /*0ca0*/  IMAD R19, R5, 0x814, RZ ;  /* 0x0000081405137824 */ /* 0x004fc400078e02ff */
[----:B0-----:R-:W-:-:S04]  /*0cb0*/  IMAD.WIDE.U32 R16, R4, 0x814, R14 ;  /* 0x0000081404107825 */ /* 0x001fc800078e000e */
[----:B------:R-:W-:Y:S02]  /*0cc0*/  IMAD.IADD R17, R17, 0x1, R19 ;  /* 0x0000000111117824 */ /* 0x000fe400078e0213 */
[----:B---3--:R-:W-:-:S06]  /*0cd0*/  IMAD.WIDE R22, R0, 0x4, R16 ;  /* 0x0000000400167825 */ /* 0x008fcc00078e0210 */
[----:B------:R-:W2:Y:S01]  /*0ce0*/  LDG.E R22, desc[UR6][R22.64+0x408] ;  /* 0x0004080616167981 */ /* 0x000ea2000c1e1900 */
[----:B----4-:R-:W-:Y:S01]  /*0cf0*/  IMAD.MOV.U32 R16, RZ, RZ, R21 ;  /* 0x000000ffff107224 */ /* 0x010fe200078e0015 */
[----:B------:R-:W-:Y:S01]  /*0d00*/  UIADD3 UR4, UPT, UPT, UR4, 0x1, URZ ;  /* 0x0000000104047890 */ /* 0x000fe2000fffe0ff */
[----:B--2---:R-:W-:Y:S01]  /*0d10*/  IMAD.MOV.U32 R17, RZ, RZ, R22 ;  /* 0x000000ffff117224 */ /* 0x004fe200078e0016 */
[----:B------:R-:W-:Y:S10]  /*0d20*/  BRA `(.L_x_23) ;  /* 0x0000000000047947 */ /* 0x000ff40003800000 */
.L_x_1:
[----:B------:R-:W-:-:S07]  /*0d30*/  CS2R R16, SRZ ;  /* 0x0000000000107805 */ /* 0x000fce000001ff00 */
.L_x_23:
[----:B------:R-:W-:-:S04]  /*0d40*/  UISETP.GE.U32.AND UP0, UPT, UR8, 0x4, UPT ;  /* 0x000000040800788c */ /* 0x000fc8000bf06070 */
[----:B------:R-:W-:-:S09]  /*0d50*/  UISETP.GE.U32.AND.EX UP0, UPT, UR9, URZ, UPT, UP0 ;  /* 0x000000ff0900728c */ /* 0x000fd2000bf06100 */
[----:B------:R-:W-:Y:S05]  /*0d60*/  BRA.U !UP0, `(.L_x_24) ;  /* 0x0000000d08347547 */ /* 0x000fea000b800000 */
[----:B------:R-:W0:Y:S01]  /*0d70*/  LDC.64 R16, c[0x0][0x3c0] ;  /* 0x0000f000ff107b82 */ /* 0x000e220000000a00 */
[----:B------:R-:W-:Y:S01]  /*0d80*/  SHF.R.S32.HI R19, RZ, 0x1f, R0 ;  /* 0x0000001fff137819 */ /* 0x000fe20000011400 */
[C---:B------:R-:W-:Y:S01]  /*0d90*/  IMAD.SHL.U32 R20, R0.reuse, 0x4, RZ ;  /* 0x0000000400147824 */ /* 0x040fe200078e00ff */
[----:B------:R-:W1:Y:S02]  /*0da0*/  LDCU.64 UR10, c[0x0][0x390] ;  /* 0x00007200ff0a77ac */ /* 0x000e640008000a00 */
[----:B------:R-:W-:Y:S01]  /*0db0*/  SHF.L.U64.HI R19, R0, 0x2, R19 ;  /* 0x0000000200137819 */ /* 0x000fe20000010213 */
[----:B------:R-:W2:Y:S02]  /*0dc0*/  LDCU.64 UR12, c[0x0][0x380] ;  /* 0x00007000ff0c77ac */ /* 0x000ea40008000a00 */
[----:B012---:R-:W-:-:S07]  /*0dd0*/  IMAD.WIDE R16, R18, 0x4, R16 ;  /* 0x0000000412107825 */ /* 0x007fce00078e0210 */
.L_x_47:
[----:B------:R-:W0:Y:S01]  /*0de0*/  LDC.64 R14, c[0x0][0x388] ;  /* 0x0000e200ff0e7b82 */ /* 0x000e220000000a00 */
[----:B-----5:R-:W-:Y:S01]  /*0df0*/  ISETP.GT.AND P0, PT, R22, R21, PT ;  /* 0x000000151600720c */ /* 0x020fe20003f04270 */
[----:B------:R-:W-:-:S12]  /*0e00*/  BSSY.RECONVERGENT B0, `(.L_x_25) ;  /* 0x000000f000007945 */ /* 0x000fd80003800200 */
[----:B------:R-:W-:Y:S05]  /*0e10*/  @P0 BRA `(.L_x_26) ;  /* 0x0000000000340947 */ /* 0x000fea0003800000 */
[----:B------:R-:W-:Y:S02]  /*0e20*/  IMAD R23, R5, 0x814, RZ ;  /* 0x0000081405177824 */ /* 0x000fe400078e02ff */
[----:B0-----:R-:W-:-:S04]  /*0e30*/  IMAD.WIDE.U32 R4, R4, 0x814, R14 ;  /* 0x0000081404047825 */ /* 0x001fc800078e000e */
[----:B------:R-:W-:Y:S02]  /*0e40*/  IMAD.IADD R5, R5, 0x1, R23 ;  /* 0x0000000105057824 */ /* 0x000fe400078e0217 */
[----:B------:R-:W-:-:S04]  /*0e50*/  VIADD R23, R0, 0x1 ;  /* 0x0000000100177836 */ /* 0x000fc80000000000 */
[----:B------:R-:W-:-:S05]  /*0e60*/  IMAD.WIDE R4, R23, 0x4, R4 ;  /* 0x0000000417047825 */ /* 0x000fca00078e0204 */
[----:B------:R-:W2:Y:S02]  /*0e70*/  LDG.E R22, desc[UR6][R4.64+0x408] ;  /* 0x0004080604167981 */ /* 0x000ea4000c1e1900 */
[----:B--2---:R-:W-:-:S13]  /*0e80*/  ISETP.GT.AND P0, PT, R22, R21, PT ;  /* 0x000000151600720c */ /* 0x004fda0003f04270 */
[----:B------:R-:W-:Y:S05]  /*0e90*/  @!P0 BRA `(.L_x_26) ;  /* 0x0000000000148947 */ /* 0x000fea0003800000 */
[----:B------:R-:W2:Y:S02]  /*0ea0*/  LDG.E R22, desc[UR6][R4.64] ;  /* 0x0000000604167981 */ /* 0x000ea4000c1e1900 */
[----:B--2---:R-:W-:Y:S02]  /*0eb0*/  ISETP.GE.U32.AND P0, PT, R22, UR10, PT ;  /* 0x0000000a16007c0c */ /* 0x004fe4000bf06070 */
[----:B------:R-:W-:-:S04]  /*0ec0*/  SHF.R.S32.HI R23, RZ, 0x1f, R22 ;  /* 0x0000001fff177819 */ /* 0x000fc80000011416 */
[----:B------:R-:W-:-:S13]  /*0ed0*/  ISETP.GE.AND.EX P0, PT, R23, UR11, PT, P0 ;  /* 0x0000000b17007c0c */ /* 0x000fda000bf06300 */
[----:B------:R1:W-:Y:S02]  /*0ee0*/  @!P0 STG.E.64 desc[UR6][R10.64], R22 ;  /* 0x000000160a008986 */ /* 0x0003e4000c101b06 */
.L_x_26:
[----:B------:R-:W-:Y:S05]  /*0ef0*/  BSYNC.RECONVERGENT B0 ;  /* 0x0000000000007941 */ /* 0x000fea0003800200 */
.L_x_25:
[----:B------:R-:W0:Y:S04]  /*0f00*/  LDG.E.64 R4, desc[UR6][R8.64] ;  /* 0x0000000608047981 */ /* 0x000e28000c1e1b00 */
[----:B------:R-:W2:Y:S01]  /*0f10*/  LDG.E R21, desc[UR6][R16.64] ;  /* 0x0000000610157981 */ /* 0x000ea2000c1e1900 */
[----:B01----:R-:W-:-:S04]  /*0f20*/  IMAD.WIDE.U32 R22, R4, 0x814, R14 ;  /* 0x0000081404167825 */ /* 0x003fc800078e000e */
[----:B------:R-:W-:Y:S01]  /*0f30*/  IMAD R5, R5, 0x814, RZ ;  /* 0x0000081405057824 */ /* 0x000fe200078e02ff */
[----:B------:R-:W-:-:S04]  /*0f40*/  IADD3 R4, P0, PT, R20, R22, RZ ;  /* 0x0000001614047210 */ /* 0x000fc80007f1e0ff */
[----:B------:R-:W-:-:S05]  /*0f50*/  IADD3.X R5, PT, PT, R19, R23, R5, P0, !PT ;  /* 0x0000001713057210 */ /* 0x000fca00007fe405 */
[----:B------:R-:W2:Y:S01]  /*0f60*/  LDG.E R22, desc[UR6][R4.64+0x408] ;  /* 0x0004080604167981 */ /* 0x000ea2000c1e1900 */
[----:B------:R-:W-:Y:S01]  /*0f70*/  BSSY.RECONVERGENT B0, `(.L_x_27) ;  /* 0x000000c000007945 */ /* 0x000fe20003800200 */
[----:B------:R-:W-:Y:S02]  /*0f80*/  ISETP.NE.AND P1, PT, R0, RZ, PT ;  /* 0x000000ff0000720c */ /* 0x000fe40003f25270 */
[----:B--2---:R-:W-:-:S13]  /*0f90*/  ISETP.GT.AND P0, PT, R22, R21, PT ;  /* 0x000000151600720c */ /* 0x004fda0003f04270 */
[----:B------:R-:W-:Y:S05]  /*0fa0*/  @P0 BRA `(.L_x_28) ;  /* 0x0000000000200947 */ /* 0x000fea0003800000 */
        /* <DEDUP_REMOVED lines=8> */
.L_x_28:
[----:B------:R-:W-:Y:S05]  /*1030*/  BSYNC.RECONVERGENT B0 ;  /* 0x0000000000007941 */ /* 0x000fea0003800200 */
.L_x_27:
[----:B------:R-:W-:Y:S06]  /*1040*/  BAR.SYNC.DEFER_BLOCKING 0x0 ;  /* 0x0000000000007b1d */ /* 0x000fec0000010000 */
[----:B------:R-:W-:Y:S04]  /*1050*/  BSSY.RECONVERGENT B0, `(.L_x_29) ;  /* 0x0000006000007945 */ /* 0x000fe80003800200 */
[----:B------:R-:W-:Y:S05]  /*1060*/  @P1 BRA `(.L_x_30) ;  /* 0x0000000000101947 */ /* 0x000fea0003800000 */
[----:B------:R-:W2:Y:S04]  /*1070*/  LDG.E.64 R4, desc[UR6][R10.64] ;  /* 0x000000060a047981 */ /* 0x000ea8000c1e1b00 */
[----:B--2---:R1:W-:Y:S04]  /*1080*/  STG.E.64 desc[UR6][R6.64], R4 ;  /* 0x0000000406007986 */ /* 0x0043e8000c101b06 */
[----:B0-----:R-:W2:Y:S04]  /*1090*/  LDG.E.64 R22, desc[UR6][R12.64] ;  /* 0x000000060c167981 */ /* 0x001ea8000c1e1b00 */
[----:B--2---:R1:W-:Y:S02]  /*10a0*/  STG.E.64 desc[UR6][R8.64], R22 ;  /* 0x0000001608007986 */ /* 0x0043e4000c101b06 */
.L_x_30:
[----:B------:R-:W-:Y:S05]  /*10b0*/  BSYNC.RECONVERGENT B0 ;  /* 0x0000000000007941 */ /* 0x000fea0003800200 */
.L_x_29:
[----:B------:R-:W-:Y:S06]  /*10c0*/  BAR.SYNC.DEFER_BLOCKING 0x0 ;  /* 0x0000000000007b1d */ /* 0x000fec0000010000 */
[----:B-1----:R-:W0:Y:S04]  /*10d0*/  LDG.E.64 R4, desc[UR6][R6.64] ;  /* 0x0000000606047981 */ /* 0x002e28000c1e1b00 */
[----:B------:R-:W2:Y:S01]  /*10e0*/  LDG.E R21, desc[UR6][R2.64] ;  /* 0x0000000602157981 */ /* 0x000ea2000c1e1900 */
[----:B0-----:R-:W-:-:S04]  /*10f0*/  IMAD.WIDE.U32 R22, R4, 0x814, R14 ;  /* 0x0000081404167825 */ /* 0x001fc800078e000e */
[----:B------:R-:W-:Y:S01]  /*1100*/  IMAD R5, R5, 0x814, RZ ;  /* 0x0000081405057824 */ /* 0x000fe200078e02ff */
[----:B------:R-:W-:-:S04]  /*1110*/  IADD3 R4, P0, PT, R20, R22, RZ ;  /* 0x0000001614047210 */ /* 0x000fc80007f1e0ff */
[----:B------:R-:W-:-:S05]  /*1120*/  IADD3.X R5, PT, PT, R19, R23, R5, P0, !PT ;  /* 0x0000001713057210 */ /* 0x000fca00007fe405 */
[----:B------:R-:W2:Y:S01]  /*1130*/  LDG.E R22, desc[UR6][R4.64+0x408] ;  /* 0x0004080604167981 */ /* 0x000ea2000c1e1900 */
[----:B------:R-:W-:Y:S01]  /*1140*/  BSSY.RECONVERGENT B0, `(.L_x_31) ;  /* 0x000000b000007945 */ /* 0x000fe20003800200 */
        /* <DEDUP_REMOVED lines=10> */
.L_x_32:
[----:B------:R-:W-:Y:S05]  /*11f0*/  BSYNC.RECONVERGENT B0 ;  /* 0x0000000000007941 */ /* 0x000fea0003800200 */
.L_x_31:
[----:B------:R-:W0:Y:S04]  /*1200*/  LDG.E.64 R4, desc[UR6][R8.64] ;  /* 0x0000000608047981 */ /* 0x000e28000c1e1b00 */
        /* <DEDUP_REMOVED lines=17> */
.L_x_34:
[----:B------:R-:W-:Y:S05]  /*1320*/  BSYNC.RECONVERGENT B0 ;  /* 0x0000000000007941 */ /* 0x000fea0003800200 */
.L_x_33:
[----:B------:R-:W-:Y:S06]  /*1330*/  BAR.SYNC.DEFER_BLOCKING 0x0 ;  /* 0x0000000000007b1d */ /* 0x000fec0000010000 */
[----:B------:R-:W-:Y:S04]  /*1340*/  BSSY.RECONVERGENT B0, `(.L_x_35) ;  /* 0x0000006000007945 */ /* 0x000fe80003800200 */
[----:B------:R-:W-:Y:S05]  /*1350*/  @P1 BRA `(.L_x_36) ;  /* 0x0000000000101947 */ /* 0x000fea0003800000 */
[----:B------:R-:W2:Y:S04]  /*1360*/  LDG.E.64 R4, desc[UR6][R10.64] ;  /* 0x000000060a047981 */ /* 0x000ea8000c1e1b00 */
[----:B--2---:R1:W-:Y:S04]  /*1370*/  STG.E.64 desc[UR6][R6.64], R4 ;  /* 0x0000000406007986 */ /* 0x0043e8000c101b06 */
[----:B0-----:R-:W2:Y:S04]  /*1380*/  LDG.E.64 R22, desc[UR6][R12.64] ;  /* 0x000000060c167981 */ /* 0x001ea8000c1e1b00 */
[----:B--2---:R1:W-:Y:S02]  /*1390*/  STG.E.64 desc[UR6][R8.64], R22 ;  /* 0x0000001608007986 */ /* 0x0043e4000c101b06 */
.L_x_36:
[----:B------:R-:W-:Y:S05]  /*13a0*/  BSYNC.RECONVERGENT B0 ;  /* 0x0000000000007941 */ /* 0x000fea0003800200 */
.L_x_35:
        /* <DEDUP_REMOVED lines=19> */
.L_x_38:
[----:B------:R-:W-:Y:S05]  /*14e0*/  BSYNC.RECONVERGENT B0 ;  /* 0x0000000000007941 */ /* 0x000fea0003800200 */
.L_x_37:
        /* <DEDUP_REMOVED lines=18> */
.L_x_40:
[----:B------:R-:W-:Y:S05]  /*1610*/  BSYNC.RECONVERGENT B0 ;  /* 0x0000000000007941 */ /* 0x000fea0003800200 */
.L_x_39:
[----:B------:R-:W-:Y:S06]  /*1620*/  BAR.SYNC.DEFER_BLOCKING 0x0 ;  /* 0x0000000000007b1d */ /* 0x000fec0000010000 */
[----:B------:R-:W-:Y:S04]  /*1630*/  BSSY.RECONVERGENT B0, `(.L_x_41) ;  /* 0x0000006000007945 */ /* 0x000fe80003800200 */
[----:B------:R-:W-:Y:S05]  /*1640*/  @P1 BRA `(.L_x_42) ;  /* 0x0000000000101947 */ /* 0x000fea0003800000 */
[----:B------:R-:W2:Y:S04]  /*1650*/  LDG.E.64 R4, desc[UR6][R10.64] ;  /* 0x000000060a047981 */ /* 0x000ea8000c1e1b00 */
[----:B--2---:R1:W-:Y:S04]  /*1660*/  STG.E.64 desc[UR6][R6.64], R4 ;  /* 0x0000000406007986 */ /* 0x0043e8000c101b06 */
[----:B0-----:R-:W2:Y:S04]  /*1670*/  LDG.E.64 R22, desc[UR6][R12.64] ;  /* 0x000000060c167981 */ /* 0x001ea8000c1e1b00 */
[----:B--2---:R1:W-:Y:S02]  /*1680*/  STG.E.64 desc[UR6][R8.64], R22 ;  /* 0x0000001608007986 */ /* 0x0043e4000c101b06 */
.L_x_42:
[----:B------:R-:W-:Y:S05]  /*1690*/  BSYNC.RECONVERGENT B0 ;  /* 0x0000000000007941 */ /* 0x000fea0003800200 */
.L_x_41:
        /* <DEDUP_REMOVED lines=19> */
.L_x_44:
[----:B------:R-:W-:Y:S05]  /*17d0*/  BSYNC.RECONVERGENT B0 ;  /* 0x0000000000007941 */ /* 0x000fea0003800200 */
.L_x_43:
        /* <DEDUP_REMOVED lines=18> */
.L_x_46:
[----:B------:R-:W-:Y:S05]  /*1900*/  BSYNC.RECONVERGENT B0 ;  /* 0x0000000000007941 */ /* 0x000fea0003800200 */
.L_x_45:
[----:B------:R-:W-:Y:S06]  /*1910*/  BAR.SYNC.DEFER_BLOCKING 0x0 ;  /* 0x0000000000007b1d */ /* 0x000fec0000010000 */
[----:B------:R-:W2:Y:S04]  /*1920*/  @!P1 LDG.E.64 R24, desc[UR6][R10.64] ;  /* 0x000000060a189981 */ /* 0x000ea8000c1e1b00 */
[----:B--2---:R1:W-:Y:S04]  /*1930*/  @!P1 STG.E.64 desc[UR6][R6.64], R24 ;  /* 0x0000001806009986 */ /* 0x0043e8000c101b06 */
[----:B------:R-:W2:Y:S04]  /*1940*/  @!P1 LDG.E.64 R26, desc[UR6][R12.64] ;  /* 0x000000060c1a9981 */ /* 0x000ea8000c1e1b00 */
[----:B--2---:R1:W-:Y:S01]  /*1950*/  @!P1 STG.E.64 desc[UR6][R8.64], R26 ;  /* 0x0000001a08009986 */ /* 0x0043e2000c101b06 */
[----:B------:R-:W-:Y:S06]  /*1960*/  BAR.SYNC.DEFER_BLOCKING 0x0 ;  /* 0x0000000000007b1d */ /* 0x000fec0000010000 */
[----:B------:R-:W0:Y:S01]  /*1970*/  LDG.E.64 R4, desc[UR6][R6.64] ;  /* 0x0000000606047981 */ /* 0x000e22000c1e1b00 */
[----:B------:R-:W-:-:S04]  /*1980*/  UIADD3 UR4, UPT, UPT, UR4, 0x4, URZ ;  /* 0x0000000404047890 */ /* 0x000fc8000fffe0ff */
[----:B------:R-:W-:Y:S01]  /*1990*/  USHF.R.S32.HI UR5, URZ, 0x1f, UR4 ;  /* 0x0000001fff057899 */ /* 0x000fe20008011404 */
[----:B0-----:R-:W-:-:S04]  /*19a0*/  IMAD.WIDE.U32 R22, R4, 0x814, R14 ;  /* 0x0000081404167825 */ /* 0x001fc800078e000e */
[----:B------:R-:W-:Y:S01]  /*19b0*/  IMAD R21, R5, 0x814, RZ ;  /* 0x0000081405157824 */ /* 0x000fe200078e02ff */
[----:B------:R-:W-:-:S04]  /*19c0*/  IADD3 R22, P0, PT, R20, R22, RZ ;  /* 0x0000001614167210 */ /* 0x000fc80007f1e0ff */
[----:B------:R-:W-:Y:S02]  /*19d0*/  IADD3.X R23, PT, PT, R19, R23, R21, P0, !PT ;  /* 0x0000001713177210 */ /* 0x000fe400007fe415 */
[----:B------:R1:W5:Y:S04]  /*19e0*/  LDG.E R21, desc[UR6][R2.64] ;  /* 0x0000000602157981 */ /* 0x000368000c1e1900 */
[----:B------:R1:W5:Y:S01]  /*19f0*/  LDG.E R22, desc[UR6][R22.64+0x408] ;  /* 0x0004080616167981 */ /* 0x000362000c1e1900 */
[----:B------:R-:W-:-:S04]  /*1a00*/  UISETP.GE.U32.AND UP0, UPT, UR4, UR12, UPT ;  /* 0x0000000c0400728c */ /* 0x000fc8000bf06070 */
[----:B------:R-:W-:-:S09]  /*1a10*/  UISETP.GE.AND.EX UP0, UPT, UR5, UR13, UPT, UP0 ;  /* 0x0000000d0500728c */ /* 0x000fd2000bf06300 */
[----:B-1----:R-:W-:Y:S05]  /*1a20*/  BRA.U !UP0, `(.L_x_47) ;  /* 0xfffffff108ec7547 */ /* 0x002fea000b83ffff */
[----:B------:R-:W-:Y:S05]  /*1a30*/  BRA `(.L_x_0) ;  /* 0x0000000000087947 */ /* 0x000fea0003800000 */
.L_x_24:
[----:B-----5:R-:W-:Y:S02]  /*1a40*/  IMAD.MOV.U32 R21, RZ, RZ, R16 ;  /* 0x000000ffff157224 */ /* 0x020fe400078e0010 */
[----:B------:R-:W-:-:S07]  /*1a50*/  IMAD.MOV.U32 R22, RZ, RZ, R17 ;  /* 0x000000ffff167224 */ /* 0x000fce00078e0011 */
.L_x_0:
[----:B-----5:R-:W-:Y:S01]  /*1a60*/  ISETP.NE.AND P0, PT, R22, R21, PT ;  /* 0x000000151600720c */ /* 0x020fe20003f05270 */
[----:B------:R-:W0:-:S12]  /*1a70*/  LDC.64 R6, c[0x0][0x3c0] ;  /* 0x0000f000ff067b82 */ /* 0x000e180000000a00 */
[----:B------:R-:W-:Y:S02]  /*1a80*/  @!P0 IMAD R3, R5, 0x814, RZ ;  /* 0x0000081405038824 */ /* 0x000fe400078e02ff */
[----:B------:R-:W-:-:S04]  /*1a90*/  @!P0 IMAD.WIDE.U32 R4, R4, 0x814, R14 ;  /* 0x0000081404048825 */ /* 0x000fc800078e000e */
[----:B------:R-:W-:Y:S02]  /*1aa0*/  @!P0 IMAD.IADD R5, R5, 0x1, R3 ;  /* 0x0000000105058824 */ /* 0x000fe400078e0203 */
[----:B------:R-:W1:Y:S01]  /*1ab0*/  LDC.64 R2, c[0x0][0x3c8] ;  /* 0x0000f200ff027b82 */ /* 0x000e620000000a00 */
[----:B------:R-:W-:-:S05]  /*1ac0*/  @!P0 IMAD.WIDE R4, R0, 0x4, R4 ;  /* 0x0000000400048825 */ /* 0x000fca00078e0204 */
[----:B------:R-:W2:Y:S01]  /*1ad0*/  @!P0 LDG.E R11, desc[UR6][R4.64+0x4] ;  /* 0x00000406040b8981 */ /* 0x000ea2000c1e1900 */
[----:B-1----:R-:W-:-:S05]  /*1ae0*/  IMAD.WIDE R2, R18, 0x4, R2 ;  /* 0x0000000412027825 */ /* 0x002fca00078e0202 */
[----:B--2---:R1:W-:Y:S01]  /*1af0*/  @!P0 STG.E desc[UR6][R2.64], R11 ;  /* 0x0000000b02008986 */ /* 0x0043e2000c101906 */
[----:B------:R-:W-:Y:S06]  /*1b00*/  BAR.SYNC.DEFER_BLOCKING 0x0 ;  /* 0x0000000000007b1d */ /* 0x000fec0000010000 */
[----:B------:R-:W2:Y:S01]  /*1b10*/  LDG.E.64 R8, desc[UR6][R8.64] ;  /* 0x0000000608087981 */ /* 0x000ea2000c1e1b00 */
[----:B0-----:R-:W-:-:S06]  /*1b20*/  IMAD.WIDE R6, R18, 0x4, R6 ;  /* 0x0000000412067825 */ /* 0x001fcc00078e0206 */
[----:B------:R-:W3:Y:S01]  /*1b30*/  LDG.E R6, desc[UR6][R6.64] ;  /* 0x0000000606067981 */ /* 0x000ee2000c1e1900 */
[----:B--2---:R-:W-:-:S04]  /*1b40*/  IMAD.WIDE.U32 R14, R8, 0x814, R14 ;  /* 0x00000814080e7825 */ /* 0x004fc800078e000e */
[----:B------:R-:W-:-:S04]  /*1b50*/  IMAD R13, R9, 0x814, RZ ;  /* 0x00000814090d7824 */ /* 0x000fc800078e02ff */
[----:B------:R-:W-:Y:S02]  /*1b60*/  IMAD.IADD R15, R15, 0x1, R13 ;  /* 0x000000010f0f7824 */ /* 0x000fe400078e020d */
[----:B------:R-:W-:-:S05]  /*1b70*/  IMAD.WIDE R4, R0, 0x4, R14 ;  /* 0x0000000400047825 */ /* 0x000fca00078e020e */
[----:B-1----:R-:W3:Y:S02]  /*1b80*/  LDG.E R11, desc[UR6][R4.64+0x408] ;  /* 0x00040806040b7981 */ /* 0x002ee4000c1e1900 */
[----:B---3--:R-:W-:-:S13]  /*1b90*/  ISETP.NE.AND P0, PT, R11, R6, PT ;  /* 0x000000060b00720c */ /* 0x008fda0003f05270 */
[----:B------:R-:W-:Y:S05]  /*1ba0*/  @P0 EXIT ;  /* 0x000000000000094d */ /* 0x000fea0003800000 */
[----:B------:R-:W2:Y:S01]  /*1bb0*/  LDG.E R4, desc[UR6][R4.64+0x4] ;  /* 0x0000040604047981 */ /* 0x000ea2000c1e1900 */
[----:B------:R-:W0:Y:S03]  /*1bc0*/  LDC.64 R6, c[0x0][0x3d0] ;  /* 0x0000f400ff067b82 */ /* 0x000e260000000a00 */
[----:B------:R-:W2:Y:S01]  /*1bd0*/  LDG.E R3, desc[UR6][R2.64] ;  /* 0x0000000602037981 */ /* 0x000ea2000c1e1900 */
[----:B0-----:R-:W-:Y:S01]  /*1be0*/  IMAD.WIDE R18, R18, 0x4, R6 ;  /* 0x0000000412127825 */ /* 0x001fe200078e0206 */
[----:B--2---:R-:W-:-:S05]  /*1bf0*/  IADD3 R9, PT, PT, -R3, 0x1, R4 ;  /* 0x0000000103097810 */ /* 0x004fca0007ffe104 */
[----:B------:R-:W-:Y:S01]  /*1c00*/  STG.E desc[UR6][R18.64], R9 ;  /* 0x0000000912007986 */ /* 0x000fe2000c101906 */
[----:B------:R-:W-:Y:S05]  /*1c10*/  EXIT ;  /* 0x000000000000794d */ /* 0x000fea0003800000 */
.L_x_48:
[----:B------:R-:W-:-:S00]  /*1c20*/  BRA `(.L_x_48) ;  /* 0xfffffffc00fc7947 */ /* 0x000fc0000383ffff */
[----:B------:R-:W-:-:S00]  /*1c30*/  NOP ;  /* 0x0000000000007918 */ /* 0x000fc00000000000 */
        /* <DEDUP_REMOVED lines=12> */
.L_x_49:


//--------------------- .nv.shared.reserved.0     --------------------------
	.section	.nv.shared.reserved.0,"aw",@nobits
	.weak		__nv_reservedSMEM_offset_0_alias
	.size		__nv_reservedSMEM_offset_0_alias, 0, 64
	.other		__nv_reservedSMEM_offset_0_alias,@"STO_CUDA_RESERVED_SHARED STV_DEFAULT"
__nv_reservedSMEM_offset_0_alias:
	.zero		0
	.zero		64


//--------------------- .nv.constant0.findRangeK  --------------------------
	.section	.nv.constant0.findRangeK,"a",@progbits
	.sectionflags	@""
	.align	4
.nv.constant0.findRangeK:
	.zero		984


//--------------------- SYMBOLS --------------------------

	.type		.nv.reservedSmem.offset0,@object
	.size		.nv.reservedSmem.offset0,0x4
